//
// Generated by NVIDIA NVVM Compiler
//
// Compiler Build ID: CL-36424714
// Cuda compilation tools, release 13.0, V13.0.88
// Based on NVVM 20.0.0
//

.version 9.0
.target sm_100
.address_size 64

	// .globl	_Z15iteration_innerPPPdS1_S1_iiiS_
// _ZZ15iteration_innerPPPdS1_S1_iiiS_E4smem has been demoted

.visible .entry _Z15iteration_innerPPPdS1_S1_iiiS_(
	.param .u64 .ptr .align 1 _Z15iteration_innerPPPdS1_S1_iiiS__param_0,
	.param .u64 .ptr .align 1 _Z15iteration_innerPPPdS1_S1_iiiS__param_1,
	.param .u64 .ptr .align 1 _Z15iteration_innerPPPdS1_S1_iiiS__param_2,
	.param .u32 _Z15iteration_innerPPPdS1_S1_iiiS__param_3,
	.param .u32 _Z15iteration_innerPPPdS1_S1_iiiS__param_4,
	.param .u32 _Z15iteration_innerPPPdS1_S1_iiiS__param_5,
	.param .u64 .ptr .align 1 _Z15iteration_innerPPPdS1_S1_iiiS__param_6
)
{
	.reg .pred 	%p<30>;
	.reg .b32 	%r<73>;
	.reg .b64 	%rd<52>;
	.reg .b64 	%fd<52>;
	// demoted variable
	.shared .align 8 .b8 _ZZ15iteration_innerPPPdS1_S1_iiiS_E4smem[256];
	ld.param.u64 	%rd4, [_Z15iteration_innerPPPdS1_S1_iiiS__param_1];
	ld.param.u64 	%rd5, [_Z15iteration_innerPPPdS1_S1_iiiS__param_2];
	ld.param.u32 	%r13, [_Z15iteration_innerPPPdS1_S1_iiiS__param_3];
	ld.param.u32 	%r14, [_Z15iteration_innerPPPdS1_S1_iiiS__param_5];
	ld.param.u64 	%rd6, [_Z15iteration_innerPPPdS1_S1_iiiS__param_6];
	mov.u32 	%r1, %tid.x;
	mov.u32 	%r15, %ctaid.x;
	mov.u32 	%r2, %ntid.x;
	mad.lo.s32 	%r3, %r15, %r2, %r1;
	add.s32 	%r16, %r3, 1;
	mov.u32 	%r4, %tid.y;
	mov.u32 	%r17, %ctaid.y;
	mov.u32 	%r5, %ntid.y;
	mad.lo.s32 	%r18, %r17, %r5, %r4;
	mov.u32 	%r7, %tid.z;
	mov.u32 	%r19, %ctaid.z;
	mov.u32 	%r20, %ntid.z;
	mad.lo.s32 	%r8, %r19, %r20, %r7;
	setp.ge.s32 	%p1, %r8, %r14;
	setp.ge.s32 	%p2, %r18, %r13;
	or.pred  	%p3, %p1, %p2;
	setp.gt.s32 	%p4, %r16, %r13;
	mov.f64 	%fd50, 0d0000000000000000;
	or.pred  	%p5, %p4, %p3;
	@%p5 bra 	$L__BB0_2;
	ld.param.u64 	%rd50, [_Z15iteration_innerPPPdS1_S1_iiiS__param_0];
	cvta.to.global.u64 	%rd7, %rd4;
	cvta.to.global.u64 	%rd8, %rd5;
	cvta.to.global.u64 	%rd9, %rd50;
	add.s32 	%r21, %r13, 1;
	cvt.rn.f64.u32 	%fd8, %r21;
	mov.f64 	%fd9, 0d4000000000000000;
	div.rn.f64 	%fd10, %fd9, %fd8;
	mul.f64 	%fd11, %fd10, %fd10;
	mul.wide.u32 	%rd10, %r8, 8;
	add.s64 	%rd11, %rd7, %rd10;
	ld.global.u64 	%rd12, [%rd11];
	mul.wide.u32 	%rd13, %r18, 8;
	add.s64 	%rd14, %rd12, %rd13;
	ld.u64 	%rd15, [%rd14+8];
	mul.wide.s32 	%rd16, %r3, 8;
	add.s64 	%rd17, %rd15, %rd16;
	ld.f64 	%fd12, [%rd17+8];
	ld.global.u64 	%rd18, [%rd11+16];
	add.s64 	%rd19, %rd18, %rd13;
	ld.u64 	%rd20, [%rd19+8];
	add.s64 	%rd21, %rd20, %rd16;
	ld.f64 	%fd13, [%rd21+8];
	add.f64 	%fd14, %fd12, %fd13;
	ld.global.u64 	%rd22, [%rd11+8];
	add.s64 	%rd23, %rd22, %rd13;
	ld.u64 	%rd24, [%rd23];
	add.s64 	%rd25, %rd24, %rd16;
	ld.f64 	%fd15, [%rd25+8];
	add.f64 	%fd16, %fd14, %fd15;
	ld.u64 	%rd26, [%rd23+16];
	add.s64 	%rd27, %rd26, %rd16;
	ld.f64 	%fd17, [%rd27+8];
	add.f64 	%fd18, %fd16, %fd17;
	ld.u64 	%rd28, [%rd23+8];
	add.s64 	%rd29, %rd28, %rd16;
	ld.f64 	%fd19, [%rd29+16];
	add.f64 	%fd20, %fd18, %fd19;
	ld.f64 	%fd21, [%rd29];
	add.f64 	%fd22, %fd20, %fd21;
	add.s64 	%rd30, %rd8, %rd10;
	ld.global.u64 	%rd31, [%rd30+8];
	add.s64 	%rd32, %rd31, %rd13;
	ld.u64 	%rd33, [%rd32+8];
	add.s64 	%rd34, %rd33, %rd16;
	ld.f64 	%fd23, [%rd34+8];
	fma.rn.f64 	%fd24, %fd11, %fd23, %fd22;
	mul.f64 	%fd25, %fd24, 0d3FC5555555555555;
	add.s64 	%rd35, %rd9, %rd10;
	ld.global.u64 	%rd36, [%rd35+8];
	add.s64 	%rd37, %rd36, %rd13;
	ld.u64 	%rd38, [%rd37+8];
	add.s64 	%rd39, %rd38, %rd16;
	st.f64 	[%rd39+8], %fd25;
	ld.global.u64 	%rd40, [%rd35+8];
	add.s64 	%rd41, %rd40, %rd13;
	ld.u64 	%rd42, [%rd41+8];
	add.s64 	%rd43, %rd42, %rd16;
	ld.f64 	%fd26, [%rd43+8];
	ld.global.u64 	%rd44, [%rd11+8];
	add.s64 	%rd45, %rd44, %rd13;
	ld.u64 	%rd46, [%rd45+8];
	add.s64 	%rd47, %rd46, %rd16;
	ld.f64 	%fd27, [%rd47+8];
	sub.f64 	%fd50, %fd26, %fd27;
$L__BB0_2:
	mad.lo.s32 	%r43, %r5, %r7, %r4;
	mad.lo.s32 	%r9, %r43, %r2, %r1;
	mul.f64 	%fd28, %fd50, %fd50;
	// begin inline asm
	mov.b64 {%r22,%r23}, %fd28;
	// end inline asm
	shfl.sync.down.b32	%r25|%p6, %r23, 16, 31, -1;
	shfl.sync.down.b32	%r24|%p7, %r22, 16, 31, -1;
	// begin inline asm
	mov.b64 %fd29, {%r24,%r25};
	// end inline asm
	add.f64 	%fd30, %fd28, %fd29;
	// begin inline asm
	mov.b64 {%r26,%r27}, %fd30;
	// end inline asm
	shfl.sync.down.b32	%r29|%p8, %r27, 8, 31, -1;
	shfl.sync.down.b32	%r28|%p9, %r26, 8, 31, -1;
	// begin inline asm
	mov.b64 %fd31, {%r28,%r29};
	// end inline asm
	add.f64 	%fd32, %fd30, %fd31;
	// begin inline asm
	mov.b64 {%r30,%r31}, %fd32;
	// end inline asm
	shfl.sync.down.b32	%r33|%p10, %r31, 4, 31, -1;
	shfl.sync.down.b32	%r32|%p11, %r30, 4, 31, -1;
	// begin inline asm
	mov.b64 %fd33, {%r32,%r33};
	// end inline asm
	add.f64 	%fd34, %fd32, %fd33;
	// begin inline asm
	mov.b64 {%r34,%r35}, %fd34;
	// end inline asm
	shfl.sync.down.b32	%r37|%p12, %r35, 2, 31, -1;
	shfl.sync.down.b32	%r36|%p13, %r34, 2, 31, -1;
	// begin inline asm
	mov.b64 %fd35, {%r36,%r37};
	// end inline asm
	add.f64 	%fd36, %fd34, %fd35;
	// begin inline asm
	mov.b64 {%r38,%r39}, %fd36;
	// end inline asm
	shfl.sync.down.b32	%r41|%p14, %r39, 1, 31, -1;
	shfl.sync.down.b32	%r40|%p15, %r38, 1, 31, -1;
	// begin inline asm
	mov.b64 %fd37, {%r40,%r41};
	// end inline asm
	add.f64 	%fd3, %fd36, %fd37;
	bar.sync 	0;
	mov.b64 	%rd51, -1;
	mov.u32 	%r72, _ZZ15iteration_innerPPPdS1_S1_iiiS_E4smem;
$L__BB0_3:
	mov.b32 	%r44, 0;
	st.shared.v2.u32 	[%r72], {%r44, %r44};
	add.s64 	%rd51, %rd51, 1;
	add.s32 	%r72, %r72, 8;
	setp.lt.u64 	%p16, %rd51, 31;
	@%p16 bra 	$L__BB0_3;
	and.b32  	%r45, %r9, 31;
	setp.ne.s32 	%p17, %r45, 0;
	@%p17 bra 	$L__BB0_6;
	shr.u32 	%r46, %r9, 2;
	mov.u32 	%r47, _ZZ15iteration_innerPPPdS1_S1_iiiS_E4smem;
	add.s32 	%r48, %r47, %r46;
	st.shared.f64 	[%r48], %fd3;
$L__BB0_6:
	bar.sync 	0;
	setp.gt.u32 	%p18, %r9, 31;
	mov.f64 	%fd51, 0d0000000000000000;
	@%p18 bra 	$L__BB0_8;
	shl.b32 	%r49, %r9, 3;
	mov.u32 	%r50, _ZZ15iteration_innerPPPdS1_S1_iiiS_E4smem;
	add.s32 	%r51, %r50, %r49;
	ld.shared.f64 	%fd51, [%r51];
$L__BB0_8:
	// begin inline asm
	mov.b64 {%r52,%r53}, %fd51;
	// end inline asm
	shfl.sync.down.b32	%r55|%p19, %r53, 16, 31, -1;
	shfl.sync.down.b32	%r54|%p20, %r52, 16, 31, -1;
	// begin inline asm
	mov.b64 %fd40, {%r54,%r55};
	// end inline asm
	add.f64 	%fd41, %fd51, %fd40;
	// begin inline asm
	mov.b64 {%r56,%r57}, %fd41;
	// end inline asm
	shfl.sync.down.b32	%r59|%p21, %r57, 8, 31, -1;
	shfl.sync.down.b32	%r58|%p22, %r56, 8, 31, -1;
	// begin inline asm
	mov.b64 %fd42, {%r58,%r59};
	// end inline asm
	add.f64 	%fd43, %fd41, %fd42;
	// begin inline asm
	mov.b64 {%r60,%r61}, %fd43;
	// end inline asm
	shfl.sync.down.b32	%r63|%p23, %r61, 4, 31, -1;
	shfl.sync.down.b32	%r62|%p24, %r60, 4, 31, -1;
	// begin inline asm
	mov.b64 %fd44, {%r62,%r63};
	// end inline asm
	add.f64 	%fd45, %fd43, %fd44;
	// begin inline asm
	mov.b64 {%r64,%r65}, %fd45;
	// end inline asm
	shfl.sync.down.b32	%r67|%p25, %r65, 2, 31, -1;
	shfl.sync.down.b32	%r66|%p26, %r64, 2, 31, -1;
	// begin inline asm
	mov.b64 %fd46, {%r66,%r67};
	// end inline asm
	add.f64 	%fd47, %fd45, %fd46;
	// begin inline asm
	mov.b64 {%r68,%r69}, %fd47;
	// end inline asm
	shfl.sync.down.b32	%r71|%p27, %r69, 1, 31, -1;
	shfl.sync.down.b32	%r70|%p28, %r68, 1, 31, -1;
	// begin inline asm
	mov.b64 %fd48, {%r70,%r71};
	// end inline asm
	add.f64 	%fd6, %fd47, %fd48;
	setp.ne.s32 	%p29, %r9, 0;
	@%p29 bra 	$L__BB0_10;
	cvta.to.global.u64 	%rd49, %rd6;
	atom.global.add.f64 	%fd49, [%rd49], %fd6;
$L__BB0_10:
	ret;

}


// ===== COMPILED SASS (sm_100) =====

	.target	sm_100

	.elftype	@"ET_EXEC"


//--------------------- .note.nv.tkinfo           --------------------------
	.section	.note.nv.tkinfo,"",@"SHT_NOTE"
	.sectionflags	@"SHF_NOTE_NV_TKINFO"
	.tkinfo
        /*0018*/ 	.word	0x00000002
        /*0030*/ 	.string	""
        /*0030*/ 	.string	"ptxas"
        /*0030*/ 	.string	"Cuda compilation tools, release 13.0, V13.0.88"
        /*0030*/ 	.string	"Build cuda_13.0.r13.0/compiler.36424714_0"
        /*0030*/ 	.string	"-arch sm_100 -m 64 "



//--------------------- .note.nv.cuinfo           --------------------------
	.section	.note.nv.cuinfo,"",@"SHT_NOTE"
	.sectionflags	@"SHF_NOTE_NV_CUINFO"
        /*0018*/ 	.short	0x0002
        /*001a*/ 	.short	0x0064
        /*001c*/ 	.short	0x0082
	.zero		2


//--------------------- .nv.info                  --------------------------
	.section	.nv.info,"",@"SHT_CUDA_INFO"
	.align	4


	//----- nvinfo : EIATTR_REGCOUNT
	.align		4
        /*0000*/ 	.byte	0x04, 0x2f
        /*0002*/ 	.short	(.L_1 - .L_0)
	.align		4
.L_0:
        /*0004*/ 	.word	index@(_Z15iteration_innerPPPdS1_S1_iiiS_)
        /*0008*/ 	.word	0x00000020


	//----- nvinfo : EIATTR_FRAME_SIZE
	.align		4
.L_1:
        /*000c*/ 	.byte	0x04, 0x11
        /*000e*/ 	.short	(.L_3 - .L_2)
	.align		4
.L_2:
        /*0010*/ 	.word	index@($__internal_0_$__cuda_sm20_div_rn_f64_full)
        /*0014*/ 	.word	0x00000000


	//----- nvinfo : EIATTR_FRAME_SIZE
	.align		4
.L_3:
        /*0018*/ 	.byte	0x04, 0x11
        /*001a*/ 	.short	(.L_5 - .L_4)
	.align		4
.L_4:
        /*001c*/ 	.word	index@(_Z15iteration_innerPPPdS1_S1_iiiS_)
        /*0020*/ 	.word	0x00000000


	//----- nvinfo : EIATTR_MIN_STACK_SIZE
	.align		4
.L_5:
        /*0024*/ 	.byte	0x04, 0x12
        /*0026*/ 	.short	(.L_7 - .L_6)
	.align		4
.L_6:
        /*0028*/ 	.word	index@(_Z15iteration_innerPPPdS1_S1_iiiS_)
        /*002c*/ 	.word	0x00000000
.L_7:


//--------------------- .nv.compat                --------------------------
	.section	.nv.compat,"",@"SHT_CUDA_COMPAT_INFO"
	.align	4
        /*0000*/ 	.byte	0x02, 0x09, 0x00, 0x00, 0x02, 0x02, 0x01, 0x00, 0x02, 0x05, 0x05, 0x00, 0x03, 0x07, 0x01, 0x01
        /*0010*/ 	.byte	0x02, 0x03, 0x00, 0x00, 0x02, 0x06, 0x01, 0x00, 0x04, 0x0b, 0x08, 0x00, 0x01, 0x00, 0x00, 0x00
        /*0020*/ 	.byte	0x00, 0x00, 0x00, 0x00


//--------------------- .nv.info._Z15iteration_innerPPPdS1_S1_iiiS_ --------------------------
	.section	.nv.info._Z15iteration_innerPPPdS1_S1_iiiS_,"",@"SHT_CUDA_INFO"
	.sectionflags	@""
	.align	4


	//----- nvinfo : EIATTR_CUDA_API_VERSION
	.align		4
        /*0000*/ 	.byte	0x04, 0x37
        /*0002*/ 	.short	(.L_9 - .L_8)
.L_8:
        /*0004*/ 	.word	0x00000082


	//----- nvinfo : EIATTR_KPARAM_INFO
	.align		4
.L_9:
        /*0008*/ 	.byte	0x04, 0x17
        /*000a*/ 	.short	(.L_11 - .L_10)
.L_10:
        /*000c*/ 	.word	0x00000000
        /*0010*/ 	.short	0x0006
        /*0012*/ 	.short	0x0028
        /*0014*/ 	.byte	0x00, 0xf5, 0x21, 0x00


	//----- nvinfo : EIATTR_KPARAM_INFO
	.align		4
.L_11:
        /*0018*/ 	.byte	0x04, 0x17
        /*001a*/ 	.short	(.L_13 - .L_12)
.L_12:
        /*001c*/ 	.word	0x00000000
        /*0020*/ 	.short	0x0005
        /*0022*/ 	.short	0x0020
        /*0024*/ 	.byte	0x00, 0xf0, 0x11, 0x00


	//----- nvinfo : EIATTR_KPARAM_INFO
	.align		4
.L_13:
        /*0028*/ 	.byte	0x04, 0x17
        /*002a*/ 	.short	(.L_15 - .L_14)
.L_14:
        /*002c*/ 	.word	0x00000000
        /*0030*/ 	.short	0x0004
        /*0032*/ 	.short	0x001c
        /*0034*/ 	.byte	0x00, 0xf0, 0x11, 0x00


	//----- nvinfo : EIATTR_KPARAM_INFO
	.align		4
.L_15:
        /*0038*/ 	.byte	0x04, 0x17
        /*003a*/ 	.short	(.L_17 - .L_16)
.L_16:
        /*003c*/ 	.word	0x00000000
        /*0040*/ 	.short	0x0003
        /*0042*/ 	.short	0x0018
        /*0044*/ 	.byte	0x00, 0xf0, 0x11, 0x00


	//----- nvinfo : EIATTR_KPARAM_INFO
	.align		4
.L_17:
        /*0048*/ 	.byte	0x04, 0x17
        /*004a*/ 	.short	(.L_19 - .L_18)
.L_18:
        /*004c*/ 	.word	0x00000000
        /*0050*/ 	.short	0x0002
        /*0052*/ 	.short	0x0010
        /*0054*/ 	.byte	0x00, 0xf5, 0x21, 0x00


	//----- nvinfo : EIATTR_KPARAM_INFO
	.align		4
.L_19:
        /*0058*/ 	.byte	0x04, 0x17
        /*005a*/ 	.short	(.L_21 - .L_20)
.L_20:
        /*005c*/ 	.word	0x00000000
        /*0060*/ 	.short	0x0001
        /*0062*/ 	.short	0x0008
        /*0064*/ 	.byte	0x00, 0xf5, 0x21, 0x00


	//----- nvinfo : EIATTR_KPARAM_INFO
	.align		4
.L_21:
        /*0068*/ 	.byte	0x04, 0x17
        /*006a*/ 	.short	(.L_23 - .L_22)
.L_22:
        /*006c*/ 	.word	0x00000000
        /*0070*/ 	.short	0x0000
        /*0072*/ 	.short	0x0000
        /*0074*/ 	.byte	0x00, 0xf5, 0x21, 0x00


	//----- nvinfo : EIATTR_SPARSE_MMA_MASK
	.align		4
.L_23:
        /*0078*/ 	.byte	0x03, 0x50
        /*007a*/ 	.short	0x0000


	//----- nvinfo : EIATTR_MAXREG_COUNT
	.align		4
        /*007c*/ 	.byte	0x03, 0x1b
        /*007e*/ 	.short	0x00ff


	//----- nvinfo : EIATTR_NUM_BARRIERS
	.align		4
        /*0080*/ 	.byte	0x02, 0x4c
        /*0082*/ 	.byte	0x01
	.zero		1


	//----- nvinfo : EIATTR_MERCURY_ISA_VERSION
	.align		4
        /*0084*/ 	.byte	0x03, 0x5f
        /*0086*/ 	.short	0x0101


	//----- nvinfo : EIATTR_COOP_GROUP_MASK_REGIDS
	.align		4
        /*0088*/ 	.byte	0x04, 0x29
        /*008a*/ 	.short	(.L_25 - .L_24)


	//   ....[0]....
.L_24:
        /*008c*/ 	.word	0xffffffff


	//   ....[1]....
        /*0090*/ 	.word	0xffffffff


	//   ....[2]....
        /*0094*/ 	.word	0xffffffff


	//   ....[3]....
        /*0098*/ 	.word	0xffffffff


	//   ....[4]....
        /*009c*/ 	.word	0xffffffff


	//   ....[5]....
        /*00a0*/ 	.word	0xffffffff


	//   ....[6]....
        /*00a4*/ 	.word	0xffffffff


	//   ....[7]....
        /*00a8*/ 	.word	0xffffffff


	//   ....[8]....
        /*00ac*/ 	.word	0xffffffff


	//   ....[9]....
        /*00b0*/ 	.word	0xffffffff


	//   ....[10]....
        /*00b4*/ 	.word	0xffffffff


	//   ....[11]....
        /*00b8*/ 	.word	0xffffffff


	//   ....[12]....
        /*00bc*/ 	.word	0xffffffff


	//   ....[13]....
        /*00c0*/ 	.word	0xffffffff


	//   ....[14]....
        /*00c4*/ 	.word	0xffffffff


	//   ....[15]....
        /*00c8*/ 	.word	0xffffffff


	//   ....[16]....
        /*00cc*/ 	.word	0xffffffff


	//   ....[17]....
        /*00d0*/ 	.word	0xffffffff


	//   ....[18]....
        /*00d4*/ 	.word	0xffffffff


	//   ....[19]....
        /*00d8*/ 	.word	0xffffffff


	//----- nvinfo : EIATTR_COOP_GROUP_INSTR_OFFSETS
	.align		4
.L_25:
        /*00dc*/ 	.byte	0x04, 0x28
        /*00de*/ 	.short	(.L_27 - .L_26)


	//   ....[0]....
.L_26:
        /*00e0*/ 	.word	0x000006c0


	//   ....[1]....
        /*00e4*/ 	.word	0x000006f0


	//   ....[2]....
        /*00e8*/ 	.word	0x00000750


	//   ....[3]....
        /*00ec*/ 	.word	0x00000760


	//   ....[4]....
        /*00f0*/ 	.word	0x000007f0


	//   ....[5]....
        /*00f4*/ 	.word	0x00000800


	//   ....[6]....
        /*00f8*/ 	.word	0x000008a0


	//   ....[7]....
        /*00fc*/ 	.word	0x000008b0


	//   ....[8]....
        /*0100*/ 	.word	0x000008d0


	//   ....[9]....
        /*0104*/ 	.word	0x000008e0


	//   ....[10]....
        /*0108*/ 	.word	0x00000950


	//   ....[11]....
        /*010c*/ 	.word	0x00000960


	//   ....[12]....
        /*0110*/ 	.word	0x00000980


	//   ....[13]....
        /*0114*/ 	.word	0x00000990


	//   ....[14]....
        /*0118*/ 	.word	0x000009b0


	//   ....[15]....
        /*011c*/ 	.word	0x000009c0


	//   ....[16]....
        /*0120*/ 	.word	0x000009e0


	//   ....[17]....
        /*0124*/ 	.word	0x000009f0


	//   ....[18]....
        /*0128*/ 	.word	0x00000a10


	//   ....[19]....
        /*012c*/ 	.word	0x00000a20


	//----- nvinfo : EIATTR_VRC_CTA_INIT_COUNT
	.align		4
.L_27:
        /*0130*/ 	.byte	0x02, 0x4a
	.zero		1
	.zero		1


	//----- nvinfo : EIATTR_EXIT_INSTR_OFFSETS
	.align		4
        /*0134*/ 	.byte	0x04, 0x1c
        /*0136*/ 	.short	(.L_29 - .L_28)


	//   ....[0]....
.L_28:
        /*0138*/ 	.word	0x00000a30


	//   ....[1]....
        /*013c*/ 	.word	0x00000a70


	//----- nvinfo : EIATTR_CRS_STACK_SIZE
	.align		4
.L_29:
        /*0140*/ 	.byte	0x04, 0x1e
        /*0142*/ 	.short	(.L_31 - .L_30)
.L_30:
        /*0144*/ 	.word	0x00000000


	//----- nvinfo : EIATTR_CBANK_PARAM_SIZE
	.align		4
.L_31:
        /*0148*/ 	.byte	0x03, 0x19
        /*014a*/ 	.short	0x0030


	//----- nvinfo : EIATTR_PARAM_CBANK
	.align		4
        /*014c*/ 	.byte	0x04, 0x0a
        /*014e*/ 	.short	(.L_33 - .L_32)
	.align		4
.L_32:
        /*0150*/ 	.word	index@(.nv.constant0._Z15iteration_innerPPPdS1_S1_iiiS_)
        /*0154*/ 	.short	0x0380
        /*0156*/ 	.short	0x0030


	//----- nvinfo : EIATTR_SW_WAR
	.align		4
.L_33:
        /*0158*/ 	.byte	0x04, 0x36
        /*015a*/ 	.short	(.L_35 - .L_34)
.L_34:
        /*015c*/ 	.word	0x00000008
.L_35:


//--------------------- .nv.callgraph             --------------------------
	.section	.nv.callgraph,"",@"SHT_CUDA_CALLGRAPH"
	.align	4
	.sectionentsize	8
	.align		4
        /*0000*/ 	.word	0x00000000
	.align		4
        /*0004*/ 	.word	0xffffffff
	.align		4
        /*0008*/ 	.word	0x00000000
	.align		4
        /*000c*/ 	.word	0xfffffffe
	.align		4
        /*0010*/ 	.word	0x00000000
	.align		4
        /*0014*/ 	.word	0xfffffffd
	.align		4
        /*0018*/ 	.word	0x00000000
	.align		4
        /*001c*/ 	.word	0xfffffffc


//--------------------- .text._Z15iteration_innerPPPdS1_S1_iiiS_ --------------------------
	.section	.text._Z15iteration_innerPPPdS1_S1_iiiS_,"ax",@progbits
	.align	128
        .global         _Z15iteration_innerPPPdS1_S1_iiiS_
        .type           _Z15iteration_innerPPPdS1_S1_iiiS_,@function
        .size           _Z15iteration_innerPPPdS1_S1_iiiS_,(.L_x_7 - _Z15iteration_innerPPPdS1_S1_iiiS_)
        .other          _Z15iteration_innerPPPdS1_S1_iiiS_,@"STO_CUDA_ENTRY STV_DEFAULT"
_Z15iteration_innerPPPdS1_S1_iiiS_:
.text._Z15iteration_innerPPPdS1_S1_iiiS_:
[----:B------:R-:W-:Y:S01]  /*0000*/  LDC R1, c[0x0][0x37c] ;  /* 0x0000df00ff017b82 */ /* 0x000fe20000000800 */
[----:B------:R-:W0:Y:S07]  /*0010*/  S2R R0, SR_TID.Y ;  /* 0x0000000000007919 */ /* 0x000e2e0000002200 */
[----:B------:R-:W1:Y:S01]  /*0020*/  LDC R7, c[0x0][0x360] ;  /* 0x0000d800ff077b82 */ /* 0x000e620000000800 */
[----:B------:R-:W2:Y:S01]  /*0030*/  LDCU UR8, c[0x0][0x398] ;  /* 0x00007300ff0877ac */ /* 0x000ea20008000800 */
[----:B------:R-:W-:Y:S01]  /*0040*/  BSSY.RECONVERGENT B0, `(.L_x_0) ;  /* 0x0000061000007945 */ /* 0x000fe20003800200 */
[----:B------:R-:W1:Y:S01]  /*0050*/  S2R R4, SR_TID.X ;  /* 0x0000000000047919 */ /* 0x000e620000002100 */
[----:B------:R-:W3:Y:S01]  /*0060*/  LDCU UR9, c[0x0][0x3a0] ;  /* 0x00007400ff0977ac */ /* 0x000ee20008000800 */
[----:B------:R-:W4:Y:S03]  /*0070*/  S2R R5, SR_TID.Z ;  /* 0x0000000000057919 */ /* 0x000f260000002300 */
[----:B------:R-:W0:Y:S08]  /*0080*/  S2UR UR5, SR_CTAID.Y ;  /* 0x00000000000579c3 */ /* 0x000e300000002600 */
[----:B------:R-:W0:Y:S08]  /*0090*/  LDC R9, c[0x0][0x364] ;  /* 0x0000d900ff097b82 */ /* 0x000e300000000800 */
[----:B------:R-:W1:Y:S08]  /*00a0*/  S2UR UR4, SR_CTAID.X ;  /* 0x00000000000479c3 */ /* 0x000e700000002500 */
[----:B------:R-:W4:Y:S08]  /*00b0*/  S2UR UR6, SR_CTAID.Z ;  /* 0x00000000000679c3 */ /* 0x000f300000002700 */
[----:B------:R-:W4:Y:S01]  /*00c0*/  LDC R2, c[0x0][0x368] ;  /* 0x0000da00ff027b82 */ /* 0x000f220000000800 */
[----:B0-----:R-:W-:-:S05]  /*00d0*/  IMAD R6, R9, UR5, R0 ;  /* 0x0000000509067c24 */ /* 0x001fca000f8e0200 */
[----:B--2---:R-:W-:Y:S01]  /*00e0*/  ISETP.GE.AND P0, PT, R6, UR8, PT ;  /* 0x0000000806007c0c */ /* 0x004fe2000bf06270 */
[----:B-1----:R-:W-:Y:S02]  /*00f0*/  IMAD R27, R7, UR4, R4 ;  /* 0x00000004071b7c24 */ /* 0x002fe4000f8e0204 */
[----:B----4-:R-:W-:Y:S01]  /*0100*/  IMAD R29, R2, UR6, R5 ;  /* 0x00000006021d7c24 */ /* 0x010fe2000f8e0205 */
[----:B------:R-:W0:Y:S01]  /*0110*/  LDCU.64 UR6, c[0x0][0x358] ;  /* 0x00006b00ff0677ac */ /* 0x000e220008000a00 */
[----:B------:R-:W-:-:S03]  /*0120*/  VIADD R2, R27, 0x1 ;  /* 0x000000011b027836 */ /* 0x000fc60000000000 */
[----:B---3--:R-:W-:-:S04]  /*0130*/  ISETP.GE.OR P0, PT, R29, UR9, P0 ;  /* 0x000000091d007c0c */ /* 0x008fc80008706670 */
[----:B------:R-:W-:Y:S02]  /*0140*/  ISETP.GT.OR P0, PT, R2, UR8, P0 ;  /* 0x0000000802007c0c */ /* 0x000fe40008704670 */
[----:B------:R-:W-:-:S11]  /*0150*/  CS2R R2, SRZ ;  /* 0x0000000000027805 */ /* 0x000fd6000001ff00 */
[----:B0-----:R-:W-:Y:S05]  /*0160*/  @P0 BRA `(.L_x_1) ;  /* 0x0000000400380947 */ /* 0x001fea0003800000 */
[----:B------:R-:W-:Y:S01]  /*0170*/  UIADD3 UR4, UPT, UPT, UR8, 0x1, URZ ;  /* 0x0000000108047890 */ /* 0x000fe2000fffe0ff */
[----:B------:R-:W-:-:S08]  /*0180*/  IMAD.MOV.U32 R2, RZ, RZ, 0x1 ;  /* 0x00000001ff027424 */ /* 0x000fd000078e00ff */
[----:B------:R-:W0:Y:S08]  /*0190*/  I2F.F64.U32 R12, UR4 ;  /* 0x00000004000c7d12 */ /* 0x000e300008201800 */
[----:B0-----:R-:W0:Y:S02]  /*01a0*/  MUFU.RCP64H R3, R13 ;  /* 0x0000000d00037308 */ /* 0x001e240000001800 */
[----:B0-----:R-:W-:-:S08]  /*01b0*/  DFMA R10, -R12, R2, 1 ;  /* 0x3ff000000c0a742b */ /* 0x001fd00000000102 */
[----:B------:R-:W-:-:S08]  /*01c0*/  DFMA R10, R10, R10, R10 ;  /* 0x0000000a0a0a722b */ /* 0x000fd0000000000a */
[----:B------:R-:W-:-:S08]  /*01d0*/  DFMA R10, R2, R10, R2 ;  /* 0x0000000a020a722b */ /* 0x000fd00000000002 */
[----:B------:R-:W-:-:S08]  /*01e0*/  DFMA R2, -R12, R10, 1 ;  /* 0x3ff000000c02742b */ /* 0x000fd0000000010a */
[----:B------:R-:W-:-:S08]  /*01f0*/  DFMA R2, R10, R2, R10 ;  /* 0x000000020a02722b */ /* 0x000fd0000000000a */
[----:B------:R-:W-:-:S08]  /*0200*/  DMUL R10, R2, 2 ;  /* 0x40000000020a7828 */ /* 0x000fd00000000000 */
[----:B------:R-:W-:-:S08]  /*0210*/  DFMA R14, -R12, R10, 2 ;  /* 0x400000000c0e742b */ /* 0x000fd0000000010a */
[----:B------:R-:W-:-:S10]  /*0220*/  DFMA R2, R2, R14, R10 ;  /* 0x0000000e0202722b */ /* 0x000fd4000000000a */
[----:B------:R-:W-:-:S05]  /*0230*/  FFMA R8, RZ, R13, R3 ;  /* 0x0000000dff087223 */ /* 0x000fca0000000003 */
[----:B------:R-:W-:-:S13]  /*0240*/  FSETP.GT.AND P0, PT, |R8|, 1.469367938527859385e-39, PT ;  /* 0x001000000800780b */ /* 0x000fda0003f04200 */
[----:B------:R-:W-:Y:S05]  /*0250*/  @P0 BRA `(.L_x_2) ;  /* 0x0000000000100947 */ /* 0x000fea0003800000 */
[----:B------:R-:W-:-:S07]  /*0260*/  MOV R8, 0x280 ;  /* 0x0000028000087802 */ /* 0x000fce0000000f00 */
[----:B------:R-:W-:Y:S05]  /*0270*/  CALL.REL.NOINC `($__internal_0_$__cuda_sm20_div_rn_f64_full) ;  /* 0x0000000800007944 */ /* 0x000fea0003c00000 */
[----:B------:R-:W-:Y:S02]  /*0280*/  IMAD.MOV.U32 R2, RZ, RZ, R18 ;  /* 0x000000ffff027224 */ /* 0x000fe400078e0012 */
[----:B------:R-:W-:-:S07]  /*0290*/  IMAD.MOV.U32 R3, RZ, RZ, R19 ;  /* 0x000000ffff037224 */ /* 0x000fce00078e0013 */
.L_x_2:
[----:B------:R-:W0:Y:S02]  /*02a0*/  LDC.64 R10, c[0x0][0x388] ;  /* 0x0000e200ff0a7b82 */ /* 0x000e240000000a00 */
[----:B0-----:R-:W-:-:S05]  /*02b0*/  IMAD.WIDE.U32 R10, R29, 0x8, R10 ;  /* 0x000000081d0a7825 */ /* 0x001fca00078e000a */
[----:B------:R-:W2:Y:S04]  /*02c0*/  LDG.E.64 R12, desc[UR6][R10.64] ;  /* 0x000000060a0c7981 */ /* 0x000ea8000c1e1b00 */
[----:B------:R-:W3:Y:S04]  /*02d0*/  LDG.E.64 R16, desc[UR6][R10.64+0x10] ;  /* 0x000010060a107981 */ /* 0x000ee8000c1e1b00 */
[----:B------:R-:W4:Y:S01]  /*02e0*/  LDG.E.64 R14, desc[UR6][R10.64+0x8] ;  /* 0x000008060a0e7981 */ /* 0x000f22000c1e1b00 */
[----:B--2---:R-:W-:-:S04]  /*02f0*/  IMAD.WIDE.U32 R22, R6, 0x8, R12 ;  /* 0x0000000806167825 */ /* 0x004fc800078e000c */
[C---:B---3--:R-:W-:Y:S01]  /*0300*/  IMAD.WIDE.U32 R18, R6.reuse, 0x8, R16 ;  /* 0x0000000806127825 */ /* 0x048fe200078e0010 */
[----:B------:R0:W2:Y:S01]  /*0310*/  LD.E.64 R20, desc[UR6][R22.64+0x8] ;  /* 0x0000080616147980 */ /* 0x0000a2000c101b00 */
[----:B------:R-:W1:Y:S03]  /*0320*/  LDC.64 R16, c[0x0][0x390] ;  /* 0x0000e400ff107b82 */ /* 0x000e660000000a00 */
[----:B------:R-:W3:Y:S01]  /*0330*/  LD.E.64 R12, desc[UR6][R18.64+0x8] ;  /* 0x00000806120c7980 */ /* 0x000ee2000c101b00 */
[----:B----4-:R-:W-:-:S04]  /*0340*/  IMAD.WIDE.U32 R14, R6, 0x8, R14 ;  /* 0x00000008060e7825 */ /* 0x010fc800078e000e */
[----:B0-----:R-:W0:Y:S01]  /*0350*/  LDC.64 R22, c[0x0][0x380] ;  /* 0x0000e000ff167b82 */ /* 0x001e220000000a00 */
[----:B------:R-:W4:Y:S01]  /*0360*/  LD.E.64 R18, desc[UR6][R14.64] ;  /* 0x000000060e127980 */ /* 0x000f22000c101b00 */
[----:B-1----:R-:W-:-:S05]  /*0370*/  IMAD.WIDE.U32 R16, R29, 0x8, R16 ;  /* 0x000000081d107825 */ /* 0x002fca00078e0010 */
[----:B------:R-:W5:Y:S04]  /*0380*/  LDG.E.64 R24, desc[UR6][R16.64+0x8] ;  /* 0x0000080610187981 */ /* 0x000f68000c1e1b00 */
[----:B------:R-:W5:Y:S04]  /*0390*/  LD.E.64 R16, desc[UR6][R14.64+0x10] ;  /* 0x000010060e107980 */ /* 0x000f68000c101b00 */
[----:B------:R-:W5:Y:S01]  /*03a0*/  LD.E.64 R14, desc[UR6][R14.64+0x8] ;  /* 0x000008060e0e7980 */ /* 0x000f62000c101b00 */
[----:B--2---:R-:W-:-:S04]  /*03b0*/  IMAD.WIDE R20, R27, 0x8, R20 ;  /* 0x000000081b147825 */ /* 0x004fc800078e0214 */
[C---:B---3--:R-:W-:Y:S02]  /*03c0*/  IMAD.WIDE R12, R27.reuse, 0x8, R12 ;  /* 0x000000081b0c7825 */ /* 0x048fe400078e020c */
[----:B------:R-:W2:Y:S04]  /*03d0*/  LD.E.64 R20, desc[UR6][R20.64+0x8] ;  /* 0x0000080614147980 */ /* 0x000ea8000c101b00 */
[----:B------:R-:W2:Y:S01]  /*03e0*/  LD.E.64 R12, desc[UR6][R12.64+0x8] ;  /* 0x000008060c0c7980 */ /* 0x000ea2000c101b00 */
[----:B----4-:R-:W-:-:S06]  /*03f0*/  IMAD.WIDE R18, R27, 0x8, R18 ;  /* 0x000000081b127825 */ /* 0x010fcc00078e0212 */
[----:B------:R-:W3:Y:S01]  /*0400*/  LD.E.64 R18, desc[UR6][R18.64+0x8] ;  /* 0x0000080612127980 */ /* 0x000ee2000c101b00 */
[----:B-----5:R-:W-:-:S06]  /*0410*/  IMAD.WIDE.U32 R24, R6, 0x8, R24 ;  /* 0x0000000806187825 */ /* 0x020fcc00078e0018 */
[----:B------:R-:W4:Y:S01]  /*0420*/  LD.E.64 R24, desc[UR6][R24.64+0x8] ;  /* 0x0000080618187980 */ /* 0x000f22000c101b00 */
[----:B0-----:R-:W-:-:S04]  /*0430*/  IMAD.WIDE.U32 R22, R29, 0x8, R22 ;  /* 0x000000081d167825 */ /* 0x001fc800078e0016 */
[----:B------:R-:W-:-:S06]  /*0440*/  IMAD.WIDE R16, R27, 0x8, R16 ;  /* 0x000000081b107825 */ /* 0x000fcc00078e0210 */
[----:B------:R-:W5:Y:S01]  /*0450*/  LD.E.64 R16, desc[UR6][R16.64+0x8] ;  /* 0x0000080610107980 */ /* 0x000f62000c101b00 */
[----:B--2---:R-:W-:-:S03]  /*0460*/  DADD R20, R20, R12 ;  /* 0x0000000014147229 */ /* 0x004fc6000000000c */
[----:B------:R-:W2:Y:S01]  /*0470*/  LDG.E.64 R12, desc[UR6][R22.64+0x8] ;  /* 0x00000806160c7981 */ /* 0x000ea2000c1e1b00 */
[----:B------:R-:W-:-:S04]  /*0480*/  IMAD.WIDE R14, R27, 0x8, R14 ;  /* 0x000000081b0e7825 */ /* 0x000fc800078e020e */
[----:B---3--:R-:W-:Y:S02]  /*0490*/  DADD R28, R20, R18 ;  /* 0x00000000141c7229 */ /* 0x008fe40000000012 */
[----:B------:R-:W3:Y:S04]  /*04a0*/  LD.E.64 R20, desc[UR6][R14.64+0x10] ;  /* 0x000010060e147980 */ /* 0x000ee8000c101b00 */
[----:B------:R-:W3:Y:S01]  /*04b0*/  LD.E.64 R18, desc[UR6][R14.64] ;  /* 0x000000060e127980 */ /* 0x000ee2000c101b00 */
[----:B----4-:R-:W-:-:S06]  /*04c0*/  IMAD.WIDE R24, R27, 0x8, R24 ;  /* 0x000000081b187825 */ /* 0x010fcc00078e0218 */
[----:B------:R-:W4:Y:S01]  /*04d0*/  LD.E.64 R24, desc[UR6][R24.64+0x8] ;  /* 0x0000080618187980 */ /* 0x000f22000c101b00 */
[----:B--2---:R-:W-:-:S06]  /*04e0*/  IMAD.WIDE.U32 R12, R6, 0x8, R12 ;  /* 0x00000008060c7825 */ /* 0x004fcc00078e000c */
[----:B------:R-:W2:Y:S01]  /*04f0*/  LD.E.64 R12, desc[UR6][R12.64+0x8] ;  /* 0x000008060c0c7980 */ /* 0x000ea2000c101b00 */
[----:B-----5:R-:W-:-:S08]  /*0500*/  DADD R28, R28, R16 ;  /* 0x000000001c1c7229 */ /* 0x020fd00000000010 */
[----:B---3--:R-:W-:Y:S02]  /*0510*/  DADD R20, R28, R20 ;  /* 0x000000001c147229 */ /* 0x008fe40000000014 */
[----:B------:R-:W-:-:S06]  /*0520*/  DMUL R2, R2, R2 ;  /* 0x0000000202027228 */ /* 0x000fcc0000000000 */
[----:B------:R-:W-:Y:S01]  /*0530*/  DADD R18, R20, R18 ;  /* 0x0000000014127229 */ /* 0x000fe20000000012 */
[----:B------:R-:W-:Y:S01]  /*0540*/  UMOV UR4, 0x55555555 ;  /* 0x5555555500047882 */ /* 0x000fe20000000000 */
[----:B------:R-:W-:-:S06]  /*0550*/  UMOV UR5, 0x3fc55555 ;  /* 0x3fc5555500057882 */ /* 0x000fcc0000000000 */
[----:B----4-:R-:W-:-:S08]  /*0560*/  DFMA R2, R2, R24, R18 ;  /* 0x000000180202722b */ /* 0x010fd00000000012 */
[----:B------:R-:W-:Y:S01]  /*0570*/  DMUL R2, R2, UR4 ;  /* 0x0000000402027c28 */ /* 0x000fe20008000000 */
[----:B--2---:R-:W-:-:S06]  /*0580*/  IMAD.WIDE R14, R27, 0x8, R12 ;  /* 0x000000081b0e7825 */ /* 0x004fcc00078e020c */
[----:B------:R0:W-:Y:S04]  /*0590*/  ST.E.64 desc[UR6][R14.64+0x8], R2 ;  /* 0x000008020e007985 */ /* 0x0001e8000c101b06 */
[----:B------:R-:W2:Y:S04]  /*05a0*/  LDG.E.64 R22, desc[UR6][R22.64+0x8] ;  /* 0x0000080616167981 */ /* 0x000ea8000c1e1b00 */
[----:B------:R-:W3:Y:S01]  /*05b0*/  LDG.E.64 R10, desc[UR6][R10.64+0x8] ;  /* 0x000008060a0a7981 */ /* 0x000ee2000c1e1b00 */
[----:B--2---:R-:W-:-:S04]  /*05c0*/  IMAD.WIDE.U32 R12, R6, 0x8, R22 ;  /* 0x00000008060c7825 */ /* 0x004fc800078e0016 */
[----:B---3--:R-:W-:Y:S02]  /*05d0*/  IMAD.WIDE.U32 R18, R6, 0x8, R10 ;  /* 0x0000000806127825 */ /* 0x008fe400078e000a */
[----:B------:R-:W2:Y:S04]  /*05e0*/  LD.E.64 R12, desc[UR6][R12.64+0x8] ;  /* 0x000008060c0c7980 */ /* 0x000ea8000c101b00 */
[----:B------:R-:W3:Y:S01]  /*05f0*/  LD.E.64 R18, desc[UR6][R18.64+0x8] ;  /* 0x0000080612127980 */ /* 0x000ee2000c101b00 */
[----:B--2---:R-:W-:-:S04]  /*0600*/  IMAD.WIDE R16, R27, 0x8, R12 ;  /* 0x000000081b107825 */ /* 0x004fc800078e020c */
[----:B---3--:R-:W-:Y:S02]  /*0610*/  IMAD.WIDE R20, R27, 0x8, R18 ;  /* 0x000000081b147825 */ /* 0x008fe400078e0212 */
[----:B------:R-:W0:Y:S04]  /*0620*/  LD.E.64 R16, desc[UR6][R16.64+0x8] ;  /* 0x0000080610107980 */ /* 0x000e28000c101b00 */
[----:B------:R-:W0:Y:S02]  /*0630*/  LD.E.64 R20, desc[UR6][R20.64+0x8] ;  /* 0x0000080614147980 */ /* 0x000e24000c101b00 */
[----:B0-----:R-:W-:-:S11]  /*0640*/  DADD R2, R16, -R20 ;  /* 0x0000000010027229 */ /* 0x001fd60000000814 */
.L_x_1:
[----:B------:R-:W-:Y:S05]  /*0650*/  BSYNC.RECONVERGENT B0 ;  /* 0x0000000000007941 */ /* 0x000fea0003800200 */
.L_x_0:
[----:B------:R-:W-:Y:S01]  /*0660*/  DMUL R2, R2, R2 ;  /* 0x0000000202027228 */ /* 0x000fe20000000000 */
[----:B------:R-:W0:Y:S01]  /*0670*/  S2UR UR5, SR_CgaCtaId ;  /* 0x00000000000579c3 */ /* 0x000e220000008800 */
[----:B------:R-:W-:-:S07]  /*0680*/  IMAD R0, R9, R5, R0 ;  /* 0x0000000509007224 */ /* 0x000fce00078e0200 */
[----:B------:R-:W-:Y:S01]  /*0690*/  BAR.SYNC.DEFER_BLOCKING 0x0 ;  /* 0x0000000000007b1d */ /* 0x000fe20000010000 */
[----:B------:R-:W-:-:S05]  /*06a0*/  IMAD R0, R0, R7, R4 ;  /* 0x0000000700007224 */ /* 0x000fca00078e0204 */
[----:B------:R-:W-:Y:S01]  /*06b0*/  UMOV UR4, 0x400 ;  /* 0x0000040000047882 */ /* 0x000fe20000000000 */
[----:B------:R-:W-:Y:S01]  /*06c0*/  SHFL.DOWN PT, R11, R3, 0x10, 0x1f ;  /* 0x0a001f00030b7f89 */ /* 0x000fe200000e0000 */
[C---:B------:R-:W-:Y:S02]  /*06d0*/  LOP3.LUT P0, RZ, R0.reuse, 0x1f, RZ, 0xc0, !PT ;  /* 0x0000001f00ff7812 */ /* 0x040fe4000780c0ff */
[----:B------:R-:W-:Y:S01]  /*06e0*/  ISETP.GT.U32.AND P1, PT, R0, 0x1f, PT ;  /* 0x0000001f0000780c */ /* 0x000fe20003f24070 */
[----:B------:R-:W1:Y:S01]  /*06f0*/  SHFL.DOWN PT, R10, R2, 0x10, 0x1f ;  /* 0x0a001f00020a7f89 */ /* 0x000e6200000e0000 */
[----:B0-----:R-:W-:-:S09]  /*0700*/  ULEA UR4, UR5, UR4, 0x18 ;  /* 0x0000000405047291 */ /* 0x001fd2000f8ec0ff */
[----:B------:R-:W-:Y:S04]  /*0710*/  STS.128 [UR4], RZ ;  /* 0x000000ffff007988 */ /* 0x000fe80008000c04 */
[----:B------:R-:W-:Y:S01]  /*0720*/  STS.128 [UR4+0x10], RZ ;  /* 0x000010ffff007988 */ /* 0x000fe20008000c04 */
[----:B-1----:R-:W-:-:S03]  /*0730*/  DADD R10, R2, R10 ;  /* 0x00000000020a7229 */ /* 0x002fc6000000000a */
[----:B------:R-:W-:Y:S04]  /*0740*/  STS.128 [UR4+0x20], RZ ;  /* 0x000020ffff007988 */ /* 0x000fe80008000c04 */
[----:B------:R-:W-:Y:S04]  /*0750*/  SHFL.DOWN PT, R13, R11, 0x8, 0x1f ;  /* 0x09001f000b0d7f89 */ /* 0x000fe800000e0000 */
[----:B------:R-:W0:Y:S04]  /*0760*/  SHFL.DOWN PT, R12, R10, 0x8, 0x1f ;  /* 0x09001f000a0c7f89 */ /* 0x000e2800000e0000 */
[----:B------:R-:W-:Y:S04]  /*0770*/  STS.128 [UR4+0x30], RZ ;  /* 0x000030ffff007988 */ /* 0x000fe80008000c04 */
[----:B------:R-:W-:Y:S04]  /*0780*/  STS.128 [UR4+0x40], RZ ;  /* 0x000040ffff007988 */ /* 0x000fe80008000c04 */
[----:B------:R-:W-:Y:S04]  /*0790*/  STS.128 [UR4+0x50], RZ ;  /* 0x000050ffff007988 */ /* 0x000fe80008000c04 */
[----:B------:R-:W-:Y:S04]  /*07a0*/  STS.128 [UR4+0x60], RZ ;  /* 0x000060ffff007988 */ /* 0x000fe80008000c04 */
[----:B------:R-:W-:Y:S01]  /*07b0*/  STS.128 [UR4+0x70], RZ ;  /* 0x000070ffff007988 */ /* 0x000fe20008000c04 */
[----:B0-----:R-:W-:-:S03]  /*07c0*/  DADD R12, R10, R12 ;  /* 0x000000000a0c7229 */ /* 0x001fc6000000000c */
[----:B------:R-:W-:Y:S04]  /*07d0*/  STS.128 [UR4+0x80], RZ ;  /* 0x000080ffff007988 */ /* 0x000fe80008000c04 */
        /* <DEDUP_REMOVED lines=9> */
[----:B------:R-:W-:Y:S01]  /*0870*/  STS.128 [UR4+0xf0], RZ ;  /* 0x0000f0ffff007988 */ /* 0x000fe20008000c04 */
[C---:B------:R-:W-:Y:S02]  /*0880*/  @!P0 LEA.HI R13, R0.reuse, UR4, RZ, 0x1e ;  /* 0x00000004000d8c11 */ /* 0x040fe4000f8ff0ff */
[----:B------:R-:W-:Y:S01]  /*0890*/  @!P1 LEA R12, R0, UR4, 0x3 ;  /* 0x00000004000c9c11 */ /* 0x000fe2000f8e18ff */
[----:B------:R-:W-:Y:S04]  /*08a0*/  SHFL.DOWN PT, R17, R15, 0x2, 0x1f ;  /* 0x08401f000f117f89 */ /* 0x000fe800000e0000 */
[----:B------:R-:W0:Y:S02]  /*08b0*/  SHFL.DOWN PT, R16, R14, 0x2, 0x1f ;  /* 0x08401f000e107f89 */ /* 0x000e2400000e0000 */
[----:B0-----:R-:W-:-:S07]  /*08c0*/  DADD R16, R14, R16 ;  /* 0x000000000e107229 */ /* 0x001fce0000000010 */
[----:B------:R-:W-:Y:S04]  /*08d0*/  SHFL.DOWN PT, R3, R17, 0x1, 0x1f ;  /* 0x08201f0011037f89 */ /* 0x000fe800000e0000 */
[----:B------:R-:W0:Y:S02]  /*08e0*/  SHFL.DOWN PT, R2, R16, 0x1, 0x1f ;  /* 0x08201f0010027f89 */ /* 0x000e2400000e0000 */
[----:B0-----:R-:W-:Y:S01]  /*08f0*/  DADD R10, R16, R2 ;  /* 0x00000000100a7229 */ /* 0x001fe20000000002 */
[----:B------:R-:W-:-:S06]  /*0900*/  CS2R R2, SRZ ;  /* 0x0000000000027805 */ /* 0x000fcc000001ff00 */
[----:B------:R-:W-:Y:S01]  /*0910*/  @!P0 STS.64 [R13], R10 ;  /* 0x0000000a0d008388 */ /* 0x000fe20000000a00 */
[----:B------:R-:W-:Y:S01]  /*0920*/  BAR.SYNC.DEFER_BLOCKING 0x0 ;  /* 0x0000000000007b1d */ /* 0x000fe20000010000 */
[----:B------:R-:W-:-:S05]  /*0930*/  ISETP.NE.AND P0, PT, R0, RZ, PT ;  /* 0x000000ff0000720c */ /* 0x000fca0003f05270 */
[----:B------:R-:W0:Y:S04]  /*0940*/  @!P1 LDS.64 R2, [R12] ;  /* 0x000000000c029984 */ /* 0x000e280000000a00 */
[----:B0-----:R-:W-:Y:S04]  /*0950*/  SHFL.DOWN PT, R5, R3, 0x10, 0x1f ;  /* 0x0a001f0003057f89 */ /* 0x001fe800000e0000 */
[----:B------:R-:W0:Y:S02]  /*0960*/  SHFL.DOWN PT, R4, R2, 0x10, 0x1f ;  /* 0x0a001f0002047f89 */ /* 0x000e2400000e0000 */
[----:B0-----:R-:W-:-:S07]  /*0970*/  DADD R4, R4, R2 ;  /* 0x0000000004047229 */ /* 0x001fce0000000002 */
[----:B------:R-:W-:Y:S04]  /*0980*/  SHFL.DOWN PT, R7, R5, 0x8, 0x1f ;  /* 0x09001f0005077f89 */ /* 0x000fe800000e0000 */
        /* <DEDUP_REMOVED lines=8> */
[----:B------:R0:W1:Y:S04]  /*0a10*/  SHFL.DOWN PT, R3, R11, 0x1, 0x1f ;  /* 0x08201f000b037f89 */ /* 0x00006800000e0000 */
[----:B------:R0:W2:Y:S01]  /*0a20*/  SHFL.DOWN PT, R2, R10, 0x1, 0x1f ;  /* 0x08201f000a027f89 */ /* 0x0000a200000e0000 */
[----:B------:R-:W-:Y:S05]  /*0a30*/  @P0 EXIT ;  /* 0x000000000000094d */ /* 0x000fea0003800000 */
[----:B------:R-:W3:Y:S01]  /*0a40*/  LDC.64 R4, c[0x0][0x3a8] ;  /* 0x0000ea00ff047b82 */ /* 0x000ee20000000a00 */
[----:B-12---:R-:W-:-:S07]  /*0a50*/  DADD R2, R10, R2 ;  /* 0x000000000a027229 */ /* 0x006fce0000000002 */
[----:B---3--:R-:W-:Y:S01]  /*0a60*/  REDG.E.ADD.F64.RN.STRONG.GPU desc[UR6][R4.64], R2 ;  /* 0x00000002040079a6 */ /* 0x008fe2000c12ff06 */
[----:B------:R-:W-:Y:S05]  /*0a70*/  EXIT ;  /* 0x000000000000794d */ /* 0x000fea0003800000 */
        .weak           $__internal_0_$__cuda_sm20_div_rn_f64_full
        .type           $__internal_0_$__cuda_sm20_div_rn_f64_full,@function
        .size           $__internal_0_$__cuda_sm20_div_rn_f64_full,(.L_x_7 - $__internal_0_$__cuda_sm20_div_rn_f64_full)
$__internal_0_$__cuda_sm20_div_rn_f64_full:
[C---:B------:R-:W-:Y:S01]  /*0a80*/  FSETP.GEU.AND P0, PT, |R13|.reuse, 1.469367938527859385e-39, PT ;  /* 0x001000000d00780b */ /* 0x040fe20003f0e200 */
[----:B------:R-:W-:Y:S01]  /*0a90*/  IMAD.MOV.U32 R14, RZ, RZ, 0x1 ;  /* 0x00000001ff0e7424 */ /* 0x000fe200078e00ff */
[C---:B------:R-:W-:Y:S01]  /*0aa0*/  LOP3.LUT R10, R13.reuse, 0x800fffff, RZ, 0xc0, !PT ;  /* 0x800fffff0d0a7812 */ /* 0x040fe200078ec0ff */
[----:B------:R-:W-:Y:S01]  /*0ab0*/  IMAD.MOV.U32 R20, RZ, RZ, 0x1ca00000 ;  /* 0x1ca00000ff147424 */ /* 0x000fe200078e00ff */
[----:B------:R-:W-:Y:S02]  /*0ac0*/  LOP3.LUT R22, R13, 0x7ff00000, RZ, 0xc0, !PT ;  /* 0x7ff000000d167812 */ /* 0x000fe400078ec0ff */
[----:B------:R-:W-:Y:S02]  /*0ad0*/  LOP3.LUT R11, R10, 0x3ff00000, RZ, 0xfc, !PT ;  /* 0x3ff000000a0b7812 */ /* 0x000fe400078efcff */
[----:B------:R-:W-:Y:S02]  /*0ae0*/  MOV R10, R12 ;  /* 0x0000000c000a7202 */ /* 0x000fe40000000f00 */
[----:B------:R-:W-:-:S02]  /*0af0*/  MOV R21, 0x40000000 ;  /* 0x4000000000157802 */ /* 0x000fc40000000f00 */
[----:B------:R-:W-:Y:S01]  /*0b00*/  ISETP.LE.U32.AND P1, PT, R22, 0x40000000, PT ;  /* 0x400000001600780c */ /* 0x000fe20003f23070 */
[----:B------:R-:W-:Y:S02]  /*0b10*/  @!P0 DMUL R10, R12, 8.98846567431157953865e+307 ;  /* 0x7fe000000c0a8828 */ /* 0x000fe40000000000 */
[----:B------:R-:W-:-:S04]  /*0b20*/  VIADD R23, R21, 0xffffffff ;  /* 0xffffffff15177836 */ /* 0x000fc80000000000 */
[----:B------:R-:W0:Y:S04]  /*0b30*/  MUFU.RCP64H R15, R11 ;  /* 0x0000000b000f7308 */ /* 0x000e280000001800 */
[----:B------:R-:W-:Y:S02]  /*0b40*/  @!P0 LOP3.LUT R22, R11, 0x7ff00000, RZ, 0xc0, !PT ;  /* 0x7ff000000b168812 */ /* 0x000fe400078ec0ff */
[----:B------:R-:W-:-:S03]  /*0b50*/  ISETP.GT.U32.AND P0, PT, R23, 0x7feffffe, PT ;  /* 0x7feffffe1700780c */ /* 0x000fc60003f04070 */
[----:B------:R-:W-:-:S05]  /*0b60*/  VIADD R23, R22, 0xffffffff ;  /* 0xffffffff16177836 */ /* 0x000fca0000000000 */
[----:B------:R-:W-:Y:S01]  /*0b70*/  ISETP.GT.U32.OR P0, PT, R23, 0x7feffffe, P0 ;  /* 0x7feffffe1700780c */ /* 0x000fe20000704470 */
[----:B0-----:R-:W-:-:S08]  /*0b80*/  DFMA R2, R14, -R10, 1 ;  /* 0x3ff000000e02742b */ /* 0x001fd0000000080a */
[----:B------:R-:W-:-:S08]  /*0b90*/  DFMA R2, R2, R2, R2 ;  /* 0x000000020202722b */ /* 0x000fd00000000002 */
[----:B------:R-:W-:-:S08]  /*0ba0*/  DFMA R14, R14, R2, R14 ;  /* 0x000000020e0e722b */ /* 0x000fd0000000000e */
[----:B------:R-:W-:-:S08]  /*0bb0*/  DFMA R2, R14, -R10, 1 ;  /* 0x3ff000000e02742b */ /* 0x000fd0000000080a */
[----:B------:R-:W-:Y:S01]  /*0bc0*/  DFMA R14, R14, R2, R14 ;  /* 0x000000020e0e722b */ /* 0x000fe2000000000e */
[----:B------:R-:W-:Y:S01]  /*0bd0*/  SEL R3, R20, 0x63400000, !P1 ;  /* 0x6340000014037807 */ /* 0x000fe20004800000 */
[----:B------:R-:W-:-:S06]  /*0be0*/  IMAD.MOV.U32 R2, RZ, RZ, RZ ;  /* 0x000000ffff027224 */ /* 0x000fcc00078e00ff */
[----:B------:R-:W-:-:S08]  /*0bf0*/  DMUL R16, R14, R2 ;  /* 0x000000020e107228 */ /* 0x000fd00000000000 */
[----:B------:R-:W-:-:S08]  /*0c00*/  DFMA R18, R16, -R10, R2 ;  /* 0x8000000a1012722b */ /* 0x000fd00000000002 */
[----:B------:R-:W-:Y:S01]  /*0c10*/  DFMA R14, R14, R18, R16 ;  /* 0x000000120e0e722b */ /* 0x000fe20000000010 */
[----:B------:R-:W-:Y:S10]  /*0c20*/  @P0 BRA `(.L_x_3) ;  /* 0x0000000000740947 */ /* 0x000ff40003800000 */
[----:B------:R-:W-:Y:S01]  /*0c30*/  LOP3.LUT R18, R13, 0x7ff00000, RZ, 0xc0, !PT ;  /* 0x7ff000000d127812 */ /* 0x000fe200078ec0ff */
[----:B------:R-:W-:-:S03]  /*0c40*/  IMAD.MOV.U32 R16, RZ, RZ, 0x40000000 ;  /* 0x40000000ff107424 */ /* 0x000fc600078e00ff */
[C---:B------:R-:W-:Y:S02]  /*0c50*/  IADD3 R17, PT, PT, -R18.reuse, RZ, RZ ;  /* 0x000000ff12117210 */ /* 0x040fe40007ffe1ff */
[----:B------:R-:W-:Y:S02]  /*0c60*/  ISETP.LE.U32.AND P0, PT, R18, 0x40000000, PT ;  /* 0x400000001200780c */ /* 0x000fe40003f03070 */
[----:B------:R-:W-:Y:S02]  /*0c70*/  VIADDMNMX R16, R17, R16, 0xb9600000, !PT ;  /* 0xb960000011107446 */ /* 0x000fe40007800110 */
[----:B------:R-:W-:Y:S02]  /*0c80*/  SEL R17, R20, 0x63400000, !P0 ;  /* 0x6340000014117807 */ /* 0x000fe40004000000 */
[----:B------:R-:W-:-:S05]  /*0c90*/  VIMNMX R16, PT, PT, R16, 0x46a00000, PT ;  /* 0x46a0000010107848 */ /* 0x000fca0003fe0100 */
[----:B------:R-:W-:Y:S02]  /*0ca0*/  IMAD.IADD R20, R16, 0x1, -R17 ;  /* 0x0000000110147824 */ /* 0x000fe400078e0a11 */
[----:B------:R-:W-:Y:S02]  /*0cb0*/  IMAD.MOV.U32 R16, RZ, RZ, RZ ;  /* 0x000000ffff107224 */ /* 0x000fe400078e00ff */
[----:B------:R-:W-:-:S06]  /*0cc0*/  VIADD R17, R20, 0x7fe00000 ;  /* 0x7fe0000014117836 */ /* 0x000fcc0000000000 */
[----:B------:R-:W-:-:S10]  /*0cd0*/  DMUL R18, R14, R16 ;  /* 0x000000100e127228 */ /* 0x000fd40000000000 */
[----:B------:R-:W-:-:S13]  /*0ce0*/  FSETP.GTU.AND P0, PT, |R19|, 1.469367938527859385e-39, PT ;  /* 0x001000001300780b */ /* 0x000fda0003f0c200 */
[----:B------:R-:W-:Y:S05]  /*0cf0*/  @P0 BRA `(.L_x_4) ;  /* 0x0000000000840947 */ /* 0x000fea0003800000 */
[----:B------:R-:W-:Y:S01]  /*0d00*/  DFMA R2, R14, -R10, R2 ;  /* 0x8000000a0e02722b */ /* 0x000fe20000000002 */
[----:B------:R-:W-:-:S09]  /*0d10*/  MOV R16, RZ ;  /* 0x000000ff00107202 */ /* 0x000fd20000000f00 */
[C---:B------:R-:W-:Y:S02]  /*0d20*/  FSETP.NEU.AND P0, PT, R3.reuse, RZ, PT ;  /* 0x000000ff0300720b */ /* 0x040fe40003f0d000 */
[----:B------:R-:W-:-:S04]  /*0d30*/  LOP3.LUT R13, R3, 0x80000000, R13, 0x48, !PT ;  /* 0x80000000030d7812 */ /* 0x000fc800078e480d */
[----:B------:R-:W-:-:S07]  /*0d40*/  LOP3.LUT R17, R13, R17, RZ, 0xfc, !PT ;  /* 0x000000110d117212 */ /* 0x000fce00078efcff */
[----:B------:R-:W-:Y:S05]  /*0d50*/  @!P0 BRA `(.L_x_4) ;  /* 0x00000000006c8947 */ /* 0x000fea0003800000 */
[----:B------:R-:W-:Y:S02]  /*0d60*/  IMAD.MOV R3, RZ, RZ, -R20 ;  /* 0x000000ffff037224 */ /* 0x000fe400078e0a14 */
[----:B------:R-:W-:-:S06]  /*0d70*/  IMAD.MOV.U32 R2, RZ, RZ, RZ ;  /* 0x000000ffff027224 */ /* 0x000fcc00078e00ff */
[----:B------:R-:W-:Y:S02]  /*0d80*/  DFMA R2, R18, -R2, R14 ;  /* 0x800000021202722b */ /* 0x000fe4000000000e */
[----:B------:R-:W-:-:S04]  /*0d90*/  DMUL.RP R14, R14, R16 ;  /* 0x000000100e0e7228 */ /* 0x000fc80000008000 */
[----:B------:R-:W-:-:S04]  /*0da0*/  IADD3 R2, PT, PT, -R20, -0x43300000, RZ ;  /* 0xbcd0000014027810 */ /* 0x000fc80007ffe1ff */
[----:B------:R-:W-:Y:S02]  /*0db0*/  FSETP.NEU.AND P0, PT, |R3|, R2, PT ;  /* 0x000000020300720b */ /* 0x000fe40003f0d200 */
[----:B------:R-:W-:Y:S02]  /*0dc0*/  LOP3.LUT R13, R15, R13, RZ, 0x3c, !PT ;  /* 0x0000000d0f0d7212 */ /* 0x000fe400078e3cff */
[----:B------:R-:W-:Y:S02]  /*0dd0*/  FSEL R18, R14, R18, !P0 ;  /* 0x000000120e127208 */ /* 0x000fe40004000000 */
[----:B------:R-:W-:Y:S01]  /*0de0*/  FSEL R19, R13, R19, !P0 ;  /* 0x000000130d137208 */ /* 0x000fe20004000000 */
[----:B------:R-:W-:Y:S06]  /*0df0*/  BRA `(.L_x_4) ;  /* 0x0000000000447947 */ /* 0x000fec0003800000 */
.L_x_3:
[----:B------:R-:W-:-:S14]  /*0e00*/  DSETP.NAN.AND P0, PT, R12, R12, PT ;  /* 0x0000000c0c00722a */ /* 0x000fdc0003f08000 */
[----:B------:R-:W-:Y:S05]  /*0e10*/  @P0 BRA `(.L_x_5) ;  /* 0x0000000000340947 */ /* 0x000fea0003800000 */
[----:B------:R-:W-:Y:S01]  /*0e20*/  ISETP.NE.AND P0, PT, R21, R22, PT ;  /* 0x000000161500720c */ /* 0x000fe20003f05270 */
[----:B------:R-:W-:Y:S01]  /*0e30*/  IMAD.MOV.U32 R18, RZ, RZ, 0x0 ;  /* 0x00000000ff127424 */ /* 0x000fe200078e00ff */
[----:B------:R-:W-:-:S11]  /*0e40*/  MOV R19, 0xfff80000 ;  /* 0xfff8000000137802 */ /* 0x000fd60000000f00 */
[----:B------:R-:W-:Y:S05]  /*0e50*/  @!P0 BRA `(.L_x_4) ;  /* 0x00000000002c8947 */ /* 0x000fea0003800000 */
[----:B------:R-:W-:Y:S02]  /*0e60*/  ISETP.NE.AND P0, PT, R21, 0x7ff00000, PT ;  /* 0x7ff000001500780c */ /* 0x000fe40003f05270 */
[----:B------:R-:W-:Y:S02]  /*0e70*/  LOP3.LUT R12, R13, 0x40000000, RZ, 0x3c, !PT ;  /* 0x400000000d0c7812 */ /* 0x000fe400078e3cff */
[----:B------:R-:W-:Y:S02]  /*0e80*/  ISETP.EQ.OR P0, PT, R22, RZ, !P0 ;  /* 0x000000ff1600720c */ /* 0x000fe40004702670 */
[----:B------:R-:W-:-:S11]  /*0e90*/  LOP3.LUT R19, R12, 0x80000000, RZ, 0xc0, !PT ;  /* 0x800000000c137812 */ /* 0x000fd600078ec0ff */
[----:B------:R-:W-:Y:S01]  /*0ea0*/  @P0 LOP3.LUT R2, R19, 0x7ff00000, RZ, 0xfc, !PT ;  /* 0x7ff0000013020812 */ /* 0x000fe200078efcff */
[----:B------:R-:W-:Y:S02]  /*0eb0*/  @!P0 IMAD.MOV.U32 R18, RZ, RZ, RZ ;  /* 0x000000ffff128224 */ /* 0x000fe400078e00ff */
[----:B------:R-:W-:Y:S02]  /*0ec0*/  @P0 IMAD.MOV.U32 R18, RZ, RZ, RZ ;  /* 0x000000ffff120224 */ /* 0x000fe400078e00ff */
[----:B------:R-:W-:Y:S01]  /*0ed0*/  @P0 IMAD.MOV.U32 R19, RZ, RZ, R2 ;  /* 0x000000ffff130224 */ /* 0x000fe200078e0002 */
[----:B------:R-:W-:Y:S06]  /*0ee0*/  BRA `(.L_x_4) ;  /* 0x0000000000087947 */ /* 0x000fec0003800000 */
.L_x_5:
[----:B------:R-:W-:Y:S02]  /*0ef0*/  LOP3.LUT R19, R13, 0x80000, RZ, 0xfc, !PT ;  /* 0x000800000d137812 */ /* 0x000fe400078efcff */
[----:B------:R-:W-:-:S07]  /*0f00*/  MOV R18, R12 ;  /* 0x0000000c00127202 */ /* 0x000fce0000000f00 */
.L_x_4:
[----:B------:R-:W-:Y:S02]  /*0f10*/  IMAD.MOV.U32 R2, RZ, RZ, R8 ;  /* 0x000000ffff027224 */ /* 0x000fe400078e0008 */
[----:B------:R-:W-:-:S04]  /*0f20*/  IMAD.MOV.U32 R3, RZ, RZ, 0x0 ;  /* 0x00000000ff037424 */ /* 0x000fc800078e00ff */
[----:B------:R-:W-:Y:S05]  /*0f30*/  RET.REL.NODEC R2 `(_Z15iteration_innerPPPdS1_S1_iiiS_) ;  /* 0xfffffff002307950 */ /* 0x000fea0003c3ffff */
.L_x_6:
[----:B------:R-:W-:-:S00]  /*0f40*/  BRA `(.L_x_6) ;  /* 0xfffffffc00fc7947 */ /* 0x000fc0000383ffff */
[----:B------:R-:W-:-:S00]  /*0f50*/  NOP ;  /* 0x0000000000007918 */ /* 0x000fc00000000000 */
        /* <DEDUP_REMOVED lines=10> */
.L_x_7:


//--------------------- .nv.shared._Z15iteration_innerPPPdS1_S1_iiiS_ --------------------------
	.section	.nv.shared._Z15iteration_innerPPPdS1_S1_iiiS_,"aw",@nobits
	.sectionflags	@""
	.align	8
.nv.shared._Z15iteration_innerPPPdS1_S1_iiiS_:
	.zero		1280


//--------------------- .nv.shared.reserved.0     --------------------------
	.section	.nv.shared.reserved.0,"aw",@nobits
	.weak		__nv_reservedSMEM_offset_0_alias
	.size		__nv_reservedSMEM_offset_0_alias, 0, 64
	.other		__nv_reservedSMEM_offset_0_alias,@"STO_CUDA_RESERVED_SHARED STV_DEFAULT"
__nv_reservedSMEM_offset_0_alias:
	.zero		0
	.zero		64


//--------------------- .nv.constant0._Z15iteration_innerPPPdS1_S1_iiiS_ --------------------------
	.section	.nv.constant0._Z15iteration_innerPPPdS1_S1_iiiS_,"a",@progbits
	.sectionflags	@""
	.align	4
.nv.constant0._Z15iteration_innerPPPdS1_S1_iiiS_:
	.zero		944


//--------------------- SYMBOLS --------------------------

	.type		.nv.reservedSmem.offset0,@object
	.size		.nv.reservedSmem.offset0,0x4
	.type		.nv.reservedSmem.cap,@object
	.size		.nv.reservedSmem.cap,0x4
